//
// Generated by NVIDIA NVVM Compiler
//
// Compiler Build ID: CL-36424714
// Cuda compilation tools, release 13.0, V13.0.88
// Based on NVVM 20.0.0
//

.version 9.0
.target sm_100
.address_size 64

	// .globl	_Z7dkernelv

.visible .entry _Z7dkernelv()
{


	ret;

}


// ===== COMPILED SASS (sm_100) =====

	.target	sm_100

	.elftype	@"ET_EXEC"


//--------------------- .note.nv.tkinfo           --------------------------
	.section	.note.nv.tkinfo,"",@"SHT_NOTE"
	.sectionflags	@"SHF_NOTE_NV_TKINFO"
	.tkinfo
        /*0018*/ 	.word	0x00000002
        /*0030*/ 	.string	""
        /*0030*/ 	.string	"ptxas"
        /*0030*/ 	.string	"Cuda compilation tools, release 13.0, V13.0.88"
        /*0030*/ 	.string	"Build cuda_13.0.r13.0/compiler.36424714_0"
        /*0030*/ 	.string	"-arch sm_100 -m 64 "



//--------------------- .note.nv.cuinfo           --------------------------
	.section	.note.nv.cuinfo,"",@"SHT_NOTE"
	.sectionflags	@"SHF_NOTE_NV_CUINFO"
        /*0018*/ 	.short	0x0002
        /*001a*/ 	.short	0x0064
        /*001c*/ 	.short	0x0082
	.zero		2


//--------------------- .nv.info                  --------------------------
	.section	.nv.info,"",@"SHT_CUDA_INFO"
	.align	4


	//----- nvinfo : EIATTR_REGCOUNT
	.align		4
        /*0000*/ 	.byte	0x04, 0x2f
        /*0002*/ 	.short	(.L_1 - .L_0)
	.align		4
.L_0:
        /*0004*/ 	.word	index@(_Z7dkernelv)
        /*0008*/ 	.word	0x00000004


	//----- nvinfo : EIATTR_FRAME_SIZE
	.align		4
.L_1:
        /*000c*/ 	.byte	0x04, 0x11
        /*000e*/ 	.short	(.L_3 - .L_2)
	.align		4
.L_2:
        /*0010*/ 	.word	index@(_Z7dkernelv)
        /*0014*/ 	.word	0x00000000


	//----- nvinfo : EIATTR_MIN_STACK_SIZE
	.align		4
.L_3:
        /*0018*/ 	.byte	0x04, 0x12
        /*001a*/ 	.short	(.L_5 - .L_4)
	.align		4
.L_4:
        /*001c*/ 	.word	index@(_Z7dkernelv)
        /*0020*/ 	.word	0x00000000
.L_5:


//--------------------- .nv.compat                --------------------------
	.section	.nv.compat,"",@"SHT_CUDA_COMPAT_INFO"
	.align	4
        /*0000*/ 	.byte	0x02, 0x09, 0x00, 0x00, 0x02, 0x02, 0x01, 0x00, 0x02, 0x05, 0x05, 0x00, 0x03, 0x07, 0x01, 0x01
        /*0010*/ 	.byte	0x02, 0x03, 0x00, 0x00, 0x02, 0x06, 0x01, 0x00, 0x04, 0x0b, 0x08, 0x00, 0x09, 0x00, 0x00, 0x00
        /*0020*/ 	.byte	0x00, 0x00, 0x00, 0x00


//--------------------- .nv.info._Z7dkernelv      --------------------------
	.section	.nv.info._Z7dkernelv,"",@"SHT_CUDA_INFO"
	.sectionflags	@""
	.align	4


	//----- nvinfo : EIATTR_CUDA_API_VERSION
	.align		4
        /*0000*/ 	.byte	0x04, 0x37
        /*0002*/ 	.short	(.L_7 - .L_6)
.L_6:
        /*0004*/ 	.word	0x00000082


	//----- nvinfo : EIATTR_SPARSE_MMA_MASK
	.align		4
.L_7:
        /*0008*/ 	.byte	0x03, 0x50
        /*000a*/ 	.short	0x0000


	//----- nvinfo : EIATTR_MAXREG_COUNT
	.align		4
        /*000c*/ 	.byte	0x03, 0x1b
        /*000e*/ 	.short	0x00ff


	//----- nvinfo : EIATTR_MERCURY_ISA_VERSION
	.align		4
        /*0010*/ 	.byte	0x03, 0x5f
        /*0012*/ 	.short	0x0101


	//----- nvinfo : EIATTR_VRC_CTA_INIT_COUNT
	.align		4
        /*0014*/ 	.byte	0x02, 0x4a
	.zero		1
	.zero		1


	//----- nvinfo : EIATTR_EXIT_INSTR_OFFSETS
	.align		4
        /*0018*/ 	.byte	0x04, 0x1c
        /*001a*/ 	.short	(.L_9 - .L_8)


	//   ....[0]....
.L_8:
        /*001c*/ 	.word	0x00000010


	//----- nvinfo : EIATTR_SW_WAR
	.align		4
.L_9:
        /*0020*/ 	.byte	0x04, 0x36
        /*0022*/ 	.short	(.L_11 - .L_10)
.L_10:
        /*0024*/ 	.word	0x00000008
.L_11:


//--------------------- .nv.callgraph             --------------------------
	.section	.nv.callgraph,"",@"SHT_CUDA_CALLGRAPH"
	.align	4
	.sectionentsize	8
	.align		4
        /*0000*/ 	.word	0x00000000
	.align		4
        /*0004*/ 	.word	0xffffffff
	.align		4
        /*0008*/ 	.word	0x00000000
	.align		4
        /*000c*/ 	.word	0xfffffffe
	.align		4
        /*0010*/ 	.word	0x00000000
	.align		4
        /*0014*/ 	.word	0xfffffffd
	.align		4
        /*0018*/ 	.word	0x00000000
	.align		4
        /*001c*/ 	.word	0xfffffffc


//--------------------- .text._Z7dkernelv         --------------------------
	.section	.text._Z7dkernelv,"ax",@progbits
	.align	128
        .global         _Z7dkernelv
        .type           _Z7dkernelv,@function
        .size           _Z7dkernelv,(.L_x_1 - _Z7dkernelv)
        .other          _Z7dkernelv,@"STO_CUDA_ENTRY STV_DEFAULT"
_Z7dkernelv:
.text._Z7dkernelv:
[----:B------:R-:W-:Y:S01]  /*0000*/  LDC R1, c[0x0][0x37c] ;  /* 0x0000df00ff017b82 */ /* 0x000fe20000000800 */
[----:B------:R-:W-:Y:S05]  /*0010*/  EXIT ;  /* 0x000000000000794d */ /* 0x000fea0003800000 */
.L_x_0:
[----:B------:R-:W-:-:S00]  /*0020*/  BRA `(.L_x_0) ;  /* 0xfffffffc00fc7947 */ /* 0x000fc0000383ffff */
[----:B------:R-:W-:-:S00]  /*0030*/  NOP ;  /* 0x0000000000007918 */ /* 0x000fc00000000000 */
        /* <DEDUP_REMOVED lines=12> */
.L_x_1:


//--------------------- .nv.shared.reserved.0     --------------------------
	.section	.nv.shared.reserved.0,"aw",@nobits
	.weak		__nv_reservedSMEM_offset_0_alias
	.size		__nv_reservedSMEM_offset_0_alias, 0, 64
	.other		__nv_reservedSMEM_offset_0_alias,@"STO_CUDA_RESERVED_SHARED STV_DEFAULT"
__nv_reservedSMEM_offset_0_alias:
	.zero		0
	.zero		64


//--------------------- .nv.constant0._Z7dkernelv --------------------------
	.section	.nv.constant0._Z7dkernelv,"a",@progbits
	.sectionflags	@""
	.align	4
.nv.constant0._Z7dkernelv:
	.zero		896


//--------------------- SYMBOLS --------------------------

	.type		.nv.reservedSmem.offset0,@object
	.size		.nv.reservedSmem.offset0,0x4
